//
// Generated by NVIDIA NVVM Compiler
//
// Compiler Build ID: CL-36424714
// Cuda compilation tools, release 13.0, V13.0.88
// Based on NVVM 20.0.0
//

.version 9.0
.target sm_100
.address_size 64

	// .globl	_Z13matAddElementPiS_S_ii

.visible .entry _Z13matAddElementPiS_S_ii(
	.param .u64 .ptr .align 1 _Z13matAddElementPiS_S_ii_param_0,
	.param .u64 .ptr .align 1 _Z13matAddElementPiS_S_ii_param_1,
	.param .u64 .ptr .align 1 _Z13matAddElementPiS_S_ii_param_2,
	.param .u32 _Z13matAddElementPiS_S_ii_param_3,
	.param .u32 _Z13matAddElementPiS_S_ii_param_4
)
{
	.reg .pred 	%p<4>;
	.reg .b32 	%r<9>;
	.reg .b64 	%rd<11>;

	ld.param.u64 	%rd1, [_Z13matAddElementPiS_S_ii_param_0];
	ld.param.u64 	%rd2, [_Z13matAddElementPiS_S_ii_param_1];
	ld.param.u64 	%rd3, [_Z13matAddElementPiS_S_ii_param_2];
	ld.param.u32 	%r4, [_Z13matAddElementPiS_S_ii_param_3];
	ld.param.u32 	%r3, [_Z13matAddElementPiS_S_ii_param_4];
	mov.u32 	%r1, %tid.x;
	mov.u32 	%r2, %tid.y;
	setp.ge.s32 	%p1, %r2, %r4;
	setp.ge.s32 	%p2, %r1, %r3;
	or.pred  	%p3, %p1, %p2;
	@%p3 bra 	$L__BB0_2;
	cvta.to.global.u64 	%rd4, %rd1;
	cvta.to.global.u64 	%rd5, %rd2;
	cvta.to.global.u64 	%rd6, %rd3;
	mad.lo.s32 	%r5, %r3, %r2, %r1;
	mul.wide.u32 	%rd7, %r5, 4;
	add.s64 	%rd8, %rd4, %rd7;
	ld.global.u32 	%r6, [%rd8];
	add.s64 	%rd9, %rd5, %rd7;
	ld.global.u32 	%r7, [%rd9];
	add.s32 	%r8, %r7, %r6;
	add.s64 	%rd10, %rd6, %rd7;
	st.global.u32 	[%rd10], %r8;
$L__BB0_2:
	ret;

}


// ===== COMPILED SASS (sm_100) =====

	.target	sm_100

	.elftype	@"ET_EXEC"


//--------------------- .note.nv.tkinfo           --------------------------
	.section	.note.nv.tkinfo,"",@"SHT_NOTE"
	.sectionflags	@"SHF_NOTE_NV_TKINFO"
	.tkinfo
        /*0018*/ 	.word	0x00000002
        /*0030*/ 	.string	""
        /*0030*/ 	.string	"ptxas"
        /*0030*/ 	.string	"Cuda compilation tools, release 13.0, V13.0.88"
        /*0030*/ 	.string	"Build cuda_13.0.r13.0/compiler.36424714_0"
        /*0030*/ 	.string	"-arch sm_100 -m 64 "



//--------------------- .note.nv.cuinfo           --------------------------
	.section	.note.nv.cuinfo,"",@"SHT_NOTE"
	.sectionflags	@"SHF_NOTE_NV_CUINFO"
        /*0018*/ 	.short	0x0002
        /*001a*/ 	.short	0x0064
        /*001c*/ 	.short	0x0082
	.zero		2


//--------------------- .nv.info                  --------------------------
	.section	.nv.info,"",@"SHT_CUDA_INFO"
	.align	4


	//----- nvinfo : EIATTR_REGCOUNT
	.align		4
        /*0000*/ 	.byte	0x04, 0x2f
        /*0002*/ 	.short	(.L_1 - .L_0)
	.align		4
.L_0:
        /*0004*/ 	.word	index@(_Z13matAddElementPiS_S_ii)
        /*0008*/ 	.word	0x0000000c


	//----- nvinfo : EIATTR_FRAME_SIZE
	.align		4
.L_1:
        /*000c*/ 	.byte	0x04, 0x11
        /*000e*/ 	.short	(.L_3 - .L_2)
	.align		4
.L_2:
        /*0010*/ 	.word	index@(_Z13matAddElementPiS_S_ii)
        /*0014*/ 	.word	0x00000000


	//----- nvinfo : EIATTR_MIN_STACK_SIZE
	.align		4
.L_3:
        /*0018*/ 	.byte	0x04, 0x12
        /*001a*/ 	.short	(.L_5 - .L_4)
	.align		4
.L_4:
        /*001c*/ 	.word	index@(_Z13matAddElementPiS_S_ii)
        /*0020*/ 	.word	0x00000000
.L_5:


//--------------------- .nv.compat                --------------------------
	.section	.nv.compat,"",@"SHT_CUDA_COMPAT_INFO"
	.align	4
        /*0000*/ 	.byte	0x02, 0x09, 0x00, 0x00, 0x02, 0x02, 0x01, 0x00, 0x02, 0x05, 0x05, 0x00, 0x03, 0x07, 0x01, 0x01
        /*0010*/ 	.byte	0x02, 0x03, 0x00, 0x00, 0x02, 0x06, 0x01, 0x00, 0x04, 0x0b, 0x08, 0x00, 0x09, 0x00, 0x00, 0x00
        /*0020*/ 	.byte	0x00, 0x00, 0x00, 0x00


//--------------------- .nv.info._Z13matAddElementPiS_S_ii --------------------------
	.section	.nv.info._Z13matAddElementPiS_S_ii,"",@"SHT_CUDA_INFO"
	.sectionflags	@""
	.align	4


	//----- nvinfo : EIATTR_CUDA_API_VERSION
	.align		4
        /*0000*/ 	.byte	0x04, 0x37
        /*0002*/ 	.short	(.L_7 - .L_6)
.L_6:
        /*0004*/ 	.word	0x00000082


	//----- nvinfo : EIATTR_KPARAM_INFO
	.align		4
.L_7:
        /*0008*/ 	.byte	0x04, 0x17
        /*000a*/ 	.short	(.L_9 - .L_8)
.L_8:
        /*000c*/ 	.word	0x00000000
        /*0010*/ 	.short	0x0004
        /*0012*/ 	.short	0x001c
        /*0014*/ 	.byte	0x00, 0xf0, 0x11, 0x00


	//----- nvinfo : EIATTR_KPARAM_INFO
	.align		4
.L_9:
        /*0018*/ 	.byte	0x04, 0x17
        /*001a*/ 	.short	(.L_11 - .L_10)
.L_10:
        /*001c*/ 	.word	0x00000000
        /*0020*/ 	.short	0x0003
        /*0022*/ 	.short	0x0018
        /*0024*/ 	.byte	0x00, 0xf0, 0x11, 0x00


	//----- nvinfo : EIATTR_KPARAM_INFO
	.align		4
.L_11:
        /*0028*/ 	.byte	0x04, 0x17
        /*002a*/ 	.short	(.L_13 - .L_12)
.L_12:
        /*002c*/ 	.word	0x00000000
        /*0030*/ 	.short	0x0002
        /*0032*/ 	.short	0x0010
        /*0034*/ 	.byte	0x00, 0xf5, 0x21, 0x00


	//----- nvinfo : EIATTR_KPARAM_INFO
	.align		4
.L_13:
        /*0038*/ 	.byte	0x04, 0x17
        /*003a*/ 	.short	(.L_15 - .L_14)
.L_14:
        /*003c*/ 	.word	0x00000000
        /*0040*/ 	.short	0x0001
        /*0042*/ 	.short	0x0008
        /*0044*/ 	.byte	0x00, 0xf5, 0x21, 0x00


	//----- nvinfo : EIATTR_KPARAM_INFO
	.align		4
.L_15:
        /*0048*/ 	.byte	0x04, 0x17
        /*004a*/ 	.short	(.L_17 - .L_16)
.L_16:
        /*004c*/ 	.word	0x00000000
        /*0050*/ 	.short	0x0000
        /*0052*/ 	.short	0x0000
        /*0054*/ 	.byte	0x00, 0xf5, 0x21, 0x00


	//----- nvinfo : EIATTR_SPARSE_MMA_MASK
	.align		4
.L_17:
        /*0058*/ 	.byte	0x03, 0x50
        /*005a*/ 	.short	0x0000


	//----- nvinfo : EIATTR_MAXREG_COUNT
	.align		4
        /*005c*/ 	.byte	0x03, 0x1b
        /*005e*/ 	.short	0x00ff


	//----- nvinfo : EIATTR_MERCURY_ISA_VERSION
	.align		4
        /*0060*/ 	.byte	0x03, 0x5f
        /*0062*/ 	.short	0x0101


	//----- nvinfo : EIATTR_VRC_CTA_INIT_COUNT
	.align		4
        /*0064*/ 	.byte	0x02, 0x4a
	.zero		1
	.zero		1


	//----- nvinfo : EIATTR_EXIT_INSTR_OFFSETS
	.align		4
        /*0068*/ 	.byte	0x04, 0x1c
        /*006a*/ 	.short	(.L_19 - .L_18)


	//   ....[0]....
.L_18:
        /*006c*/ 	.word	0x00000060


	//   ....[1]....
        /*0070*/ 	.word	0x00000130


	//----- nvinfo : EIATTR_CBANK_PARAM_SIZE
	.align		4
.L_19:
        /*0074*/ 	.byte	0x03, 0x19
        /*0076*/ 	.short	0x0020


	//----- nvinfo : EIATTR_PARAM_CBANK
	.align		4
        /*0078*/ 	.byte	0x04, 0x0a
        /*007a*/ 	.short	(.L_21 - .L_20)
	.align		4
.L_20:
        /*007c*/ 	.word	index@(.nv.constant0._Z13matAddElementPiS_S_ii)
        /*0080*/ 	.short	0x0380
        /*0082*/ 	.short	0x0020


	//----- nvinfo : EIATTR_SW_WAR
	.align		4
.L_21:
        /*0084*/ 	.byte	0x04, 0x36
        /*0086*/ 	.short	(.L_23 - .L_22)
.L_22:
        /*0088*/ 	.word	0x00000008
.L_23:


//--------------------- .nv.callgraph             --------------------------
	.section	.nv.callgraph,"",@"SHT_CUDA_CALLGRAPH"
	.align	4
	.sectionentsize	8
	.align		4
        /*0000*/ 	.word	0x00000000
	.align		4
        /*0004*/ 	.word	0xffffffff
	.align		4
        /*0008*/ 	.word	0x00000000
	.align		4
        /*000c*/ 	.word	0xfffffffe
	.align		4
        /*0010*/ 	.word	0x00000000
	.align		4
        /*0014*/ 	.word	0xfffffffd
	.align		4
        /*0018*/ 	.word	0x00000000
	.align		4
        /*001c*/ 	.word	0xfffffffc


//--------------------- .text._Z13matAddElementPiS_S_ii --------------------------
	.section	.text._Z13matAddElementPiS_S_ii,"ax",@progbits
	.align	128
        .global         _Z13matAddElementPiS_S_ii
        .type           _Z13matAddElementPiS_S_ii,@function
        .size           _Z13matAddElementPiS_S_ii,(.L_x_1 - _Z13matAddElementPiS_S_ii)
        .other          _Z13matAddElementPiS_S_ii,@"STO_CUDA_ENTRY STV_DEFAULT"
_Z13matAddElementPiS_S_ii:
.text._Z13matAddElementPiS_S_ii:
[----:B------:R-:W-:Y:S01]  /*0000*/  LDC R1, c[0x0][0x37c] ;  /* 0x0000df00ff017b82 */ /* 0x000fe20000000800 */
[----:B------:R-:W0:Y:S01]  /*0010*/  S2R R9, SR_TID.X ;  /* 0x0000000000097919 */ /* 0x000e220000002100 */
[----:B------:R-:W0:Y:S01]  /*0020*/  LDCU.64 UR6, c[0x0][0x398] ;  /* 0x00007300ff0677ac */ /* 0x000e220008000a00 */
[----:B------:R-:W1:Y:S01]  /*0030*/  S2R R0, SR_TID.Y ;  /* 0x0000000000007919 */ /* 0x000e620000002200 */
[----:B0-----:R-:W-:-:S04]  /*0040*/  ISETP.GE.AND P0, PT, R9, UR7, PT ;  /* 0x0000000709007c0c */ /* 0x001fc8000bf06270 */
[----:B-1----:R-:W-:-:S13]  /*0050*/  ISETP.GE.OR P0, PT, R0, UR6, P0 ;  /* 0x0000000600007c0c */ /* 0x002fda0008706670 */
[----:B------:R-:W-:Y:S05]  /*0060*/  @P0 EXIT ;  /* 0x000000000000094d */ /* 0x000fea0003800000 */
[----:B------:R-:W0:Y:S01]  /*0070*/  LDC.64 R2, c[0x0][0x380] ;  /* 0x0000e000ff027b82 */ /* 0x000e220000000a00 */
[----:B------:R-:W1:Y:S01]  /*0080*/  LDCU.64 UR4, c[0x0][0x358] ;  /* 0x00006b00ff0477ac */ /* 0x000e620008000a00 */
[----:B------:R-:W-:-:S06]  /*0090*/  IMAD R9, R0, UR7, R9 ;  /* 0x0000000700097c24 */ /* 0x000fcc000f8e0209 */
[----:B------:R-:W2:Y:S08]  /*00a0*/  LDC.64 R4, c[0x0][0x388] ;  /* 0x0000e200ff047b82 */ /* 0x000eb00000000a00 */
[----:B------:R-:W3:Y:S01]  /*00b0*/  LDC.64 R6, c[0x0][0x390] ;  /* 0x0000e400ff067b82 */ /* 0x000ee20000000a00 */
[----:B0-----:R-:W-:-:S06]  /*00c0*/  IMAD.WIDE.U32 R2, R9, 0x4, R2 ;  /* 0x0000000409027825 */ /* 0x001fcc00078e0002 */
[----:B-1----:R-:W4:Y:S01]  /*00d0*/  LDG.E R2, desc[UR4][R2.64] ;  /* 0x0000000402027981 */ /* 0x002f22000c1e1900 */
[----:B--2---:R-:W-:-:S06]  /*00e0*/  IMAD.WIDE.U32 R4, R9, 0x4, R4 ;  /* 0x0000000409047825 */ /* 0x004fcc00078e0004 */
[----:B------:R-:W4:Y:S01]  /*00f0*/  LDG.E R5, desc[UR4][R4.64] ;  /* 0x0000000404057981 */ /* 0x000f22000c1e1900 */
[----:B---3--:R-:W-:Y:S01]  /*0100*/  IMAD.WIDE.U32 R6, R9, 0x4, R6 ;  /* 0x0000000409067825 */ /* 0x008fe200078e0006 */
[----:B----4-:R-:W-:-:S05]  /*0110*/  IADD3 R9, PT, PT, R2, R5, RZ ;  /* 0x0000000502097210 */ /* 0x010fca0007ffe0ff */
[----:B------:R-:W-:Y:S01]  /*0120*/  STG.E desc[UR4][R6.64], R9 ;  /* 0x0000000906007986 */ /* 0x000fe2000c101904 */
[----:B------:R-:W-:Y:S05]  /*0130*/  EXIT ;  /* 0x000000000000794d */ /* 0x000fea0003800000 */
.L_x_0:
[----:B------:R-:W-:-:S00]  /*0140*/  BRA `(.L_x_0) ;  /* 0xfffffffc00fc7947 */ /* 0x000fc0000383ffff */
[----:B------:R-:W-:-:S00]  /*0150*/  NOP ;  /* 0x0000000000007918 */ /* 0x000fc00000000000 */
        /* <DEDUP_REMOVED lines=10> */
.L_x_1:


//--------------------- .nv.shared.reserved.0     --------------------------
	.section	.nv.shared.reserved.0,"aw",@nobits
	.weak		__nv_reservedSMEM_offset_0_alias
	.size		__nv_reservedSMEM_offset_0_alias, 0, 64
	.other		__nv_reservedSMEM_offset_0_alias,@"STO_CUDA_RESERVED_SHARED STV_DEFAULT"
__nv_reservedSMEM_offset_0_alias:
	.zero		0
	.zero		64


//--------------------- .nv.constant0._Z13matAddElementPiS_S_ii --------------------------
	.section	.nv.constant0._Z13matAddElementPiS_S_ii,"a",@progbits
	.sectionflags	@""
	.align	4
.nv.constant0._Z13matAddElementPiS_S_ii:
	.zero		928


//--------------------- SYMBOLS --------------------------

	.type		.nv.reservedSmem.offset0,@object
	.size		.nv.reservedSmem.offset0,0x4
